	.headerflags	@"EF_CUDA_TEXMODE_UNIFIED EF_CUDA_64BIT_ADDRESS EF_CUDA_ACCELERATORS EF_CUDA_SM90 EF_CUDA_VIRTUAL_SM(EF_CUDA_SM90)"
	.elftype	@"ET_EXEC"


//--------------------- .nv.info                  --------------------------
	.section	.nv.info,"",@"SHT_CUDA_INFO"
	.align	4


	//----- nvinfo : EIATTR_REGCOUNT
	.align		4
        /*0000*/ 	.byte	0x04, 0x2f
        /*0002*/ 	.short	(.L_3 - .L_2)
	.align		4
.L_2:
        /*0004*/ 	.word	index@(triton_poi_fused__native_batch_norm_legit_no_training_convolution_relu_44)
        /*0008*/ 	.word	0x0000001a


	//----- nvinfo : EIATTR_MIN_STACK_SIZE
	.align		4
.L_3:
        /*000c*/ 	.byte	0x04, 0x12
        /*000e*/ 	.short	(.L_5 - .L_4)
	.align		4
.L_4:
        /*0010*/ 	.word	index@(triton_poi_fused__native_batch_norm_legit_no_training_convolution_relu_44)
        /*0014*/ 	.word	0x00000000


	//----- nvinfo : EIATTR_FRAME_SIZE
	.align		4
.L_5:
        /*0018*/ 	.byte	0x04, 0x11
        /*001a*/ 	.short	(.L_7 - .L_6)
	.align		4
.L_6:
        /*001c*/ 	.word	index@(triton_poi_fused__native_batch_norm_legit_no_training_convolution_relu_44)
        /*0020*/ 	.word	0x00000000


	//----- nvinfo : EIATTR_MIN_STACK_SIZE
	.align		4
.L_7:
        /*0024*/ 	.byte	0x04, 0x12
        /*0026*/ 	.short	(.L_9 - .L_8)
	.align		4
.L_8:
        /*0028*/ 	.word	index@(triton_poi_fused__native_batch_norm_legit_no_training_convolution_relu_44)
        /*002c*/ 	.word	0x00000000
.L_9:


//--------------------- .nv.info.triton_poi_fused__native_batch_norm_legit_no_training_convolution_relu_44 --------------------------
	.section	.nv.info.triton_poi_fused__native_batch_norm_legit_no_training_convolution_relu_44,"",@"SHT_CUDA_INFO"
	.sectionflags	@""
	.align	4


	//----- nvinfo : EIATTR_CUDA_API_VERSION
	.align		4
        /*0000*/ 	.byte	0x04, 0x37
        /*0002*/ 	.short	(.L_11 - .L_10)
.L_10:
        /*0004*/ 	.word	0x0000007c


	//----- nvinfo : EIATTR_KPARAM_INFO
	.align		4
.L_11:
        /*0008*/ 	.byte	0x04, 0x17
        /*000a*/ 	.short	(.L_13 - .L_12)
.L_12:
        /*000c*/ 	.word	0x00000000
        /*0010*/ 	.short	0x0007
        /*0012*/ 	.short	0x0038
        /*0014*/ 	.byte	0x00, 0xf0, 0x11, 0x00


	//----- nvinfo : EIATTR_KPARAM_INFO
	.align		4
.L_13:
        /*0018*/ 	.byte	0x04, 0x17
        /*001a*/ 	.short	(.L_15 - .L_14)
.L_14:
        /*001c*/ 	.word	0x00000000
        /*0020*/ 	.short	0x0006
        /*0022*/ 	.short	0x0030
        /*0024*/ 	.byte	0x00, 0xf4, 0x21, 0x00


	//----- nvinfo : EIATTR_KPARAM_INFO
	.align		4
.L_15:
        /*0028*/ 	.byte	0x04, 0x17
        /*002a*/ 	.short	(.L_17 - .L_16)
.L_16:
        /*002c*/ 	.word	0x00000000
        /*0030*/ 	.short	0x0005
        /*0032*/ 	.short	0x0028
        /*0034*/ 	.byte	0x00, 0xf4, 0x21, 0x00


	//----- nvinfo : EIATTR_KPARAM_INFO
	.align		4
.L_17:
        /*0038*/ 	.byte	0x04, 0x17
        /*003a*/ 	.short	(.L_19 - .L_18)
.L_18:
        /*003c*/ 	.word	0x00000000
        /*0040*/ 	.short	0x0004
        /*0042*/ 	.short	0x0020
        /*0044*/ 	.byte	0x00, 0xf4, 0x21, 0x00


	//----- nvinfo : EIATTR_KPARAM_INFO
	.align		4
.L_19:
        /*0048*/ 	.byte	0x04, 0x17
        /*004a*/ 	.short	(.L_21 - .L_20)
.L_20:
        /*004c*/ 	.word	0x00000000
        /*0050*/ 	.short	0x0003
        /*0052*/ 	.short	0x0018
        /*0054*/ 	.byte	0x00, 0xf4, 0x21, 0x00


	//----- nvinfo : EIATTR_KPARAM_INFO
	.align		4
.L_21:
        /*0058*/ 	.byte	0x04, 0x17
        /*005a*/ 	.short	(.L_23 - .L_22)
.L_22:
        /*005c*/ 	.word	0x00000000
        /*0060*/ 	.short	0x0002
        /*0062*/ 	.short	0x0010
        /*0064*/ 	.byte	0x00, 0xf4, 0x21, 0x00


	//----- nvinfo : EIATTR_KPARAM_INFO
	.align		4
.L_23:
        /*0068*/ 	.byte	0x04, 0x17
        /*006a*/ 	.short	(.L_25 - .L_24)
.L_24:
        /*006c*/ 	.word	0x00000000
        /*0070*/ 	.short	0x0001
        /*0072*/ 	.short	0x0008
        /*0074*/ 	.byte	0x00, 0xf4, 0x21, 0x00


	//----- nvinfo : EIATTR_KPARAM_INFO
	.align		4
.L_25:
        /*0078*/ 	.byte	0x04, 0x17
        /*007a*/ 	.short	(.L_27 - .L_26)
.L_26:
        /*007c*/ 	.word	0x00000000
        /*0080*/ 	.short	0x0000
        /*0082*/ 	.short	0x0000
        /*0084*/ 	.byte	0x00, 0xf4, 0x21, 0x00


	//----- nvinfo : EIATTR_SPARSE_MMA_MASK
	.align		4
.L_27:
        /*0088*/ 	.byte	0x03, 0x50
        /*008a*/ 	.short	0x0000


	//----- nvinfo : EIATTR_MAXREG_COUNT
	.align		4
        /*008c*/ 	.byte	0x03, 0x1b
        /*008e*/ 	.short	0x00ff


	//----- nvinfo : EIATTR_EXIT_INSTR_OFFSETS
	.align		4
        /*0090*/ 	.byte	0x04, 0x1c
        /*0092*/ 	.short	(.L_29 - .L_28)


	//   ....[0]....
.L_28:
        /*0094*/ 	.word	0x00000470


	//----- nvinfo : EIATTR_REQNTID
	.align		4
.L_29:
        /*0098*/ 	.byte	0x04, 0x10
        /*009a*/ 	.short	(.L_31 - .L_30)
.L_30:
        /*009c*/ 	.word	0x00000080
        /*00a0*/ 	.word	0x00000001
        /*00a4*/ 	.word	0x00000001


	//----- nvinfo : EIATTR_CBANK_PARAM_SIZE
	.align		4
.L_31:
        /*00a8*/ 	.byte	0x03, 0x19
        /*00aa*/ 	.short	0x003c


	//----- nvinfo : EIATTR_PARAM_CBANK
	.align		4
        /*00ac*/ 	.byte	0x04, 0x0a
        /*00ae*/ 	.short	(.L_33 - .L_32)
	.align		4
.L_32:
        /*00b0*/ 	.word	index@(.nv.constant0.triton_poi_fused__native_batch_norm_legit_no_training_convolution_relu_44)
        /*00b4*/ 	.short	0x0210
        /*00b6*/ 	.short	0x003c


	//----- nvinfo : EIATTR_SW_WAR
	.align		4
.L_33:
        /*00b8*/ 	.byte	0x04, 0x36
        /*00ba*/ 	.short	(.L_35 - .L_34)
.L_34:
        /*00bc*/ 	.word	0x00000008
.L_35:


//--------------------- .nv.callgraph             --------------------------
	.section	.nv.callgraph,"",@"SHT_CUDA_CALLGRAPH"
	.align	4
	.sectionentsize	8
	.align		4
        /*0000*/ 	.word	0x00000000
	.align		4
        /*0004*/ 	.word	0xffffffff
	.align		4
        /*0008*/ 	.word	0x00000000
	.align		4
        /*000c*/ 	.word	0xfffffffe
	.align		4
        /*0010*/ 	.word	0x00000000
	.align		4
        /*0014*/ 	.word	0xfffffffd
	.align		4
        /*0018*/ 	.word	0x00000000
	.align		4
        /*001c*/ 	.word	0xfffffffc


//--------------------- .nv.constant4             --------------------------
	.section	.nv.constant4,"a",@progbits
	.align	8
	.align		8
.nv.constant4:
        /*0000*/ 	.dword	_$_str
	.align		8
        /*0008*/ 	.dword	_$_str_$_2


//--------------------- .text.triton_poi_fused__native_batch_norm_legit_no_training_convolution_relu_44 --------------------------
	.section	.text.triton_poi_fused__native_batch_norm_legit_no_training_convolution_relu_44,"ax",@progbits
	.align	128
        .global         triton_poi_fused__native_batch_norm_legit_no_training_convolution_relu_44
        .type           triton_poi_fused__native_batch_norm_legit_no_training_convolution_relu_44,@function
        .size           triton_poi_fused__native_batch_norm_legit_no_training_convolution_relu_44,(.L_x_1 - triton_poi_fused__native_batch_norm_legit_no_training_convolution_relu_44)
        .other          triton_poi_fused__native_batch_norm_legit_no_training_convolution_relu_44,@"STO_CUDA_ENTRY STV_DEFAULT"
triton_poi_fused__native_batch_norm_legit_no_training_convolution_relu_44:
.text.triton_poi_fused__native_batch_norm_legit_no_training_convolution_relu_44:
[----:B------:R-:W-:Y:S01]  /*0000*/  LDC R1, c[0x0][0x28] ;  /* 0x00000a00ff017b82 */ /* 0x000fe20000000800 */
[----:B------:R-:W1:Y:S07]  /*0010*/  S2R R0, SR_TID.X ;  /* 0x0000000000007919 */ /* 0x000e6e0000002100 */
[----:B------:R-:W2:Y:S01]  /*0020*/  LDC.64 R20, c[0x0][0x228] ;  /* 0x00008a00ff147b82 */ /* 0x000ea20000000a00 */
[----:B------:R-:W-:Y:S01]  /*0030*/  ULDC.64 UR4, c[0x0][0x208] ;  /* 0x0000820000047ab9 */ /* 0x000fe20000000a00 */
[----:B------:R-:W3:Y:S06]  /*0040*/  S2R R5, SR_CTAID.X ;  /* 0x0000000000057919 */ /* 0x000eec0000002500 */
[----:B------:R-:W4:Y:S08]  /*0050*/  LDC.64 R16, c[0x0][0x218] ;  /* 0x00008600ff107b82 */ /* 0x000f300000000a00 */
[----:B------:R-:W5:Y:S08]  /*0060*/  LDC.64 R18, c[0x0][0x220] ;  /* 0x00008800ff127b82 */ /* 0x000f700000000a00 */
[----:B------:R-:W5:Y:S01]  /*0070*/  LDC.64 R12, c[0x0][0x230] ;  /* 0x00008c00ff0c7b82 */ /* 0x000f620000000a00 */
[----:B-1----:R-:W-:-:S07]  /*0080*/  SHF.L.U32 R0, R0, 0x2, RZ ;  /* 0x0000000200007819 */ /* 0x002fce00000006ff */
[----:B------:R-:W1:Y:S01]  /*0090*/  LDC.64 R8, c[0x0][0x238] ;  /* 0x00008e00ff087b82 */ /* 0x000e620000000a00 */
[----:B---3--:R-:W-:Y:S02]  /*00a0*/  SHF.R.S32.HI R3, RZ, 0x16, R5 ;  /* 0x00000016ff037819 */ /* 0x008fe40000011405 */
[----:B------:R-:W-:Y:S02]  /*00b0*/  LOP3.LUT R0, R0, 0x1fc, RZ, 0xc0, !PT ;  /* 0x000001fc00007812 */ /* 0x000fe400078ec0ff */
[----:B------:R-:W-:Y:S02]  /*00c0*/  SGXT R3, R3, 0x1 ;  /* 0x000000010303781a */ /* 0x000fe40000000200 */
[----:B------:R-:W-:-:S04]  /*00d0*/  LEA R0, R5, R0, 0x9 ;  /* 0x0000000005007211 */ /* 0x000fc800078e48ff */
[----:B------:R-:W-:-:S04]  /*00e0*/  LEA.HI R3, R3, R0, RZ, 0x8 ;  /* 0x0000000003037211 */ /* 0x000fc800078f40ff */
[----:B------:R-:W-:-:S04]  /*00f0*/  SHF.R.S32.HI R3, RZ, 0x8, R3 ;  /* 0x00000008ff037819 */ /* 0x000fc80000011403 */
[----:B------:R-:W-:-:S04]  /*0100*/  LEA.HI R2, R3, R3, RZ, 0x6 ;  /* 0x0000000303027211 */ /* 0x000fc800078f30ff */
[----:B------:R-:W-:-:S04]  /*0110*/  LOP3.LUT R2, R2, 0xffffffc0, RZ, 0xc0, !PT ;  /* 0xffffffc002027812 */ /* 0x000fc800078ec0ff */
[----:B------:R-:W-:Y:S02]  /*0120*/  IADD3 R15, R3, -R2, RZ ;  /* 0x80000002030f7210 */ /* 0x000fe40007ffe0ff */
[----:B------:R-:W3:Y:S03]  /*0130*/  LDC.64 R2, c[0x0][0x210] ;  /* 0x00008400ff027b82 */ /* 0x000ee60000000a00 */
[----:B--2---:R-:W-:-:S05]  /*0140*/  IMAD.WIDE R20, R15, 0x4, R20 ;  /* 0x000000040f147825 */ /* 0x004fca00078e0214 */
[----:B------:R2:W2:Y:S01]  /*0150*/  LDG.E.EL R10, desc[UR4][R20.64] ;  /* 0x00000004140a7981 */ /* 0x0004a2000c2e1900 */
[----:B----4-:R-:W-:-:S04]  /*0160*/  IMAD.WIDE R16, R15, 0x4, R16 ;  /* 0x000000040f107825 */ /* 0x010fc800078e0210 */
[----:B-----5:R-:W-:Y:S01]  /*0170*/  IMAD.WIDE R18, R15, 0x4, R18 ;  /* 0x000000040f127825 */ /* 0x020fe200078e0212 */
[----:B------:R4:W5:Y:S04]  /*0180*/  LDG.E.EL R11, desc[UR4][R16.64] ;  /* 0x00000004100b7981 */ /* 0x000968000c2e1900 */
[----:B------:R-:W5:Y:S01]  /*0190*/  LDG.E.EL R14, desc[UR4][R18.64] ;  /* 0x00000004120e7981 */ /* 0x000f62000c2e1900 */
[----:B---3--:R-:W-:-:S05]  /*01a0*/  IMAD.WIDE R2, R0, 0x4, R2 ;  /* 0x0000000400027825 */ /* 0x008fca00078e0202 */
[----:B------:R-:W5:Y:S01]  /*01b0*/  LDG.E.128 R4, desc[UR4][R2.64] ;  /* 0x0000000402047981 */ /* 0x000f62000c1e1d00 */
[----:B0-2---:R-:W-:-:S04]  /*01c0*/  IMAD.WIDE R20, R15, 0x4, R12 ;  /* 0x000000040f147825 */ /* 0x005fc800078e020c */
[----:B-1----:R-:W-:Y:S01]  /*01d0*/  IMAD.WIDE R22, R15, 0x4, R8 ;  /* 0x000000040f167825 */ /* 0x002fe200078e0208 */
[----:B------:R-:W2:Y:S01]  /*01e0*/  LDG.E.EL R12, desc[UR4][R20.64] ;  /* 0x00000004140c7981 */ /* 0x000ea2000c2e1900 */
[----:B----4-:R-:W-:Y:S01]  /*01f0*/  HFMA2.MMA R16, -RZ, RZ, 1.625, 0 ;  /* 0x3e800000ff107435 */ /* 0x010fe200000001ff */
[----:B------:R-:W0:Y:S02]  /*0200*/  LDC.64 R8, c[0x0][0x240] ;  /* 0x00009000ff087b82 */ /* 0x000e240000000a00 */
[----:B------:R-:W2:Y:S01]  /*0210*/  LDG.E.EL R13, desc[UR4][R22.64] ;  /* 0x00000004160d7981 */ /* 0x000ea2000c2e1900 */
[----:B------:R-:W-:-:S04]  /*0220*/  FADD R10, R10, 9.9999997473787516356e-06 ;  /* 0x3727c5ac0a0a7421 */ /* 0x000fc80000000000 */
[----:B------:R-:W1:Y:S02]  /*0230*/  MUFU.SQRT R15, R10 ;  /* 0x0000000a000f7308 */ /* 0x000e640000002000 */
[C---:B-1----:R-:W-:Y:S02]  /*0240*/  FSETP.GT.AND P0, PT, R15.reuse, 8.50705917302346158658e+37, PT ;  /* 0x7e8000000f00780b */ /* 0x042fe40003f04000 */
[----:B------:R-:W-:-:S11]  /*0250*/  FSETP.GEU.AND P1, PT, R15, 1.175494350822287508e-38, PT ;  /* 0x008000000f00780b */ /* 0x000fd60003f2e000 */
[----:B------:R-:W-:-:S04]  /*0260*/  @P0 FMUL R15, R15, 0.25 ;  /* 0x3e8000000f0f0820 */ /* 0x000fc80000400000 */
[----:B------:R-:W-:-:S06]  /*0270*/  @!P1 FMUL R15, R15, 16777216 ;  /* 0x4b8000000f0f9820 */ /* 0x000fcc0000400000 */
[----:B------:R-:W1:Y:S01]  /*0280*/  MUFU.RCP R15, R15 ;  /* 0x0000000f000f7308 */ /* 0x000e620000001000 */
[----:B------:R-:W-:Y:S01]  /*0290*/  FSEL R16, R16, 1, P0 ;  /* 0x3f80000010107808 */ /* 0x000fe20000000000 */
[--C-:B-----5:R-:W-:Y:S01]  /*02a0*/  FADD R4, R4, R11.reuse ;  /* 0x0000000b04047221 */ /* 0x120fe20000000000 */
[--C-:B------:R-:W-:Y:S01]  /*02b0*/  FADD R5, R5, R11.reuse ;  /* 0x0000000b05057221 */ /* 0x100fe20000000000 */
[--C-:B------:R-:W-:Y:S02]  /*02c0*/  FADD R6, R6, R11.reuse ;  /* 0x0000000b06067221 */ /* 0x100fe40000000000 */
[----:B------:R-:W-:Y:S01]  /*02d0*/  @!P1 FMUL R16, R16, 16777216 ;  /* 0x4b80000010109820 */ /* 0x000fe20000400000 */
[----:B------:R-:W-:Y:S01]  /*02e0*/  FADD R7, R7, R11 ;  /* 0x0000000b07077221 */ /* 0x000fe20000000000 */
[C---:B------:R-:W-:Y:S01]  /*02f0*/  FADD R11, -R14.reuse, R4 ;  /* 0x000000040e0b7221 */ /* 0x040fe20000000100 */
[C---:B------:R-:W-:Y:S02]  /*0300*/  FADD R17, -R14.reuse, R6 ;  /* 0x000000060e117221 */ /* 0x040fe40000000100 */
[C---:B------:R-:W-:Y:S01]  /*0310*/  FADD R19, -R14.reuse, R7 ;  /* 0x000000070e137221 */ /* 0x040fe20000000100 */
[----:B-1----:R-:W-:Y:S01]  /*0320*/  FMUL R16, R15, R16 ;  /* 0x000000100f107220 */ /* 0x002fe20000400000 */
[----:B------:R-:W-:-:S03]  /*0330*/  FADD R15, -R14, R5 ;  /* 0x000000050e0f7221 */ /* 0x000fc60000000100 */
[C---:B------:R-:W-:Y:S01]  /*0340*/  FMUL R11, R16.reuse, R11 ;  /* 0x0000000b100b7220 */ /* 0x040fe20000400000 */
[C---:B------:R-:W-:Y:S01]  /*0350*/  FMUL R14, R16.reuse, R15 ;  /* 0x0000000f100e7220 */ /* 0x040fe20000400000 */
[C---:B------:R-:W-:Y:S01]  /*0360*/  FMUL R10, R16.reuse, R17 ;  /* 0x00000011100a7220 */ /* 0x040fe20000400000 */
[----:B------:R-:W-:Y:S01]  /*0370*/  FMUL R16, R16, R19 ;  /* 0x0000001310107220 */ /* 0x000fe20000400000 */
[C-C-:B--2---:R-:W-:Y:S01]  /*0380*/  FFMA R11, R12.reuse, R11, R13.reuse ;  /* 0x0000000b0c0b7223 */ /* 0x144fe2000000000d */
[C-C-:B------:R-:W-:Y:S01]  /*0390*/  FFMA R14, R12.reuse, R14, R13.reuse ;  /* 0x0000000e0c0e7223 */ /* 0x140fe2000000000d */
[C-C-:B------:R-:W-:Y:S01]  /*03a0*/  FFMA R10, R12.reuse, R10, R13.reuse ;  /* 0x0000000a0c0a7223 */ /* 0x140fe2000000000d */
[----:B------:R-:W-:Y:S02]  /*03b0*/  FFMA R16, R12, R16, R13 ;  /* 0x000000100c107223 */ /* 0x000fe4000000000d */
[----:B------:R-:W-:Y:S02]  /*03c0*/  FSETP.GEU.AND P3, PT, R11, RZ, PT ;  /* 0x000000ff0b00720b */ /* 0x000fe40003f6e000 */
[----:B------:R-:W-:-:S02]  /*03d0*/  FSETP.GEU.AND P2, PT, R14, RZ, PT ;  /* 0x000000ff0e00720b */ /* 0x000fc40003f4e000 */
[----:B------:R-:W-:Y:S02]  /*03e0*/  FSETP.GEU.AND P1, PT, R10, RZ, PT ;  /* 0x000000ff0a00720b */ /* 0x000fe40003f2e000 */
[----:B------:R-:W-:Y:S01]  /*03f0*/  FSETP.GEU.AND P0, PT, R16, RZ, PT ;  /* 0x000000ff1000720b */ /* 0x000fe20003f0e000 */
[----:B0-----:R-:W-:Y:S01]  /*0400*/  IMAD.WIDE R12, R0, 0x4, R8 ;  /* 0x00000004000c7825 */ /* 0x001fe200078e0208 */
[----:B------:R-:W-:Y:S02]  /*0410*/  SEL R8, R11, RZ, P3 ;  /* 0x000000ff0b087207 */ /* 0x000fe40001800000 */
[----:B------:R-:W-:Y:S02]  /*0420*/  SEL R9, R14, RZ, P2 ;  /* 0x000000ff0e097207 */ /* 0x000fe40001000000 */
[----:B------:R-:W-:Y:S02]  /*0430*/  SEL R10, R10, RZ, P1 ;  /* 0x000000ff0a0a7207 */ /* 0x000fe40000800000 */
[----:B------:R-:W-:Y:S01]  /*0440*/  SEL R11, R16, RZ, P0 ;  /* 0x000000ff100b7207 */ /* 0x000fe20000000000 */
[----:B------:R-:W-:Y:S04]  /*0450*/  STG.E.128 desc[UR4][R2.64], R4 ;  /* 0x0000000402007986 */ /* 0x000fe8000c101d04 */
[----:B------:R-:W-:Y:S01]  /*0460*/  STG.E.128 desc[UR4][R12.64], R8 ;  /* 0x000000080c007986 */ /* 0x000fe2000c101d04 */
[----:B------:R-:W-:Y:S05]  /*0470*/  EXIT ;  /* 0x000000000000794d */ /* 0x000fea0003800000 */
.L_x_0:
[----:B------:R-:W-:-:S00]  /*0480*/  BRA `(.L_x_0) ;  /* 0xfffffffc00fc7947 */ /* 0x000fc0000383ffff */
[----:B------:R-:W-:-:S00]  /*0490*/  NOP ;  /* 0x0000000000007918 */ /* 0x000fc00000000000 */
        /* <DEDUP_REMOVED lines=14> */
.L_x_1:


//--------------------- .nv.global.init           --------------------------
	.section	.nv.global.init,"aw",@progbits
.nv.global.init:
	.type		_$_str,@object
	.size		_$_str,(_$_str_$_2 - _$_str)
_$_str:
        /*0000*/ 	.byte	0x5f, 0x5f, 0x43, 0x55, 0x44, 0x41, 0x5f, 0x46, 0x54, 0x5a, 0x00
	.type		_$_str_$_2,@object
	.size		_$_str_$_2,(.L_1 - _$_str_$_2)
_$_str_$_2:
        /*000b*/ 	.byte	0x5f, 0x5f, 0x43, 0x55, 0x44, 0x41, 0x5f, 0x50, 0x52, 0x45, 0x43, 0x5f, 0x53, 0x51, 0x52, 0x54
        /*001b*/ 	.byte	0x00
.L_1:


//--------------------- .nv.constant0.triton_poi_fused__native_batch_norm_legit_no_training_convolution_relu_44 --------------------------
	.section	.nv.constant0.triton_poi_fused__native_batch_norm_legit_no_training_convolution_relu_44,"a",@progbits
	.sectionflags	@""
	.align	4
.nv.constant0.triton_poi_fused__native_batch_norm_legit_no_training_convolution_relu_44:
	.zero		588
